	.headerflags	@"EF_CUDA_TEXMODE_UNIFIED EF_CUDA_64BIT_ADDRESS EF_CUDA_ACCELERATORS EF_CUDA_SM90 EF_CUDA_VIRTUAL_SM(EF_CUDA_SM90)"
	.elftype	@"ET_EXEC"


//--------------------- .nv.info                  --------------------------
	.section	.nv.info,"",@"SHT_CUDA_INFO"
	.align	4


	//----- nvinfo : EIATTR_REGCOUNT
	.align		4
        /*0000*/ 	.byte	0x04, 0x2f
        /*0002*/ 	.short	(.L_3 - .L_2)
	.align		4
.L_2:
        /*0004*/ 	.word	index@(triton_poi_fused__native_batch_norm_legit_no_training_leaky_relu_20)
        /*0008*/ 	.word	0x00000010


	//----- nvinfo : EIATTR_MIN_STACK_SIZE
	.align		4
.L_3:
        /*000c*/ 	.byte	0x04, 0x12
        /*000e*/ 	.short	(.L_5 - .L_4)
	.align		4
.L_4:
        /*0010*/ 	.word	index@(triton_poi_fused__native_batch_norm_legit_no_training_leaky_relu_20)
        /*0014*/ 	.word	0x00000000


	//----- nvinfo : EIATTR_FRAME_SIZE
	.align		4
.L_5:
        /*0018*/ 	.byte	0x04, 0x11
        /*001a*/ 	.short	(.L_7 - .L_6)
	.align		4
.L_6:
        /*001c*/ 	.word	index@(triton_poi_fused__native_batch_norm_legit_no_training_leaky_relu_20)
        /*0020*/ 	.word	0x00000000


	//----- nvinfo : EIATTR_MIN_STACK_SIZE
	.align		4
.L_7:
        /*0024*/ 	.byte	0x04, 0x12
        /*0026*/ 	.short	(.L_9 - .L_8)
	.align		4
.L_8:
        /*0028*/ 	.word	index@(triton_poi_fused__native_batch_norm_legit_no_training_leaky_relu_20)
        /*002c*/ 	.word	0x00000000
.L_9:


//--------------------- .nv.info.triton_poi_fused__native_batch_norm_legit_no_training_leaky_relu_20 --------------------------
	.section	.nv.info.triton_poi_fused__native_batch_norm_legit_no_training_leaky_relu_20,"",@"SHT_CUDA_INFO"
	.sectionflags	@""
	.align	4


	//----- nvinfo : EIATTR_CUDA_API_VERSION
	.align		4
        /*0000*/ 	.byte	0x04, 0x37
        /*0002*/ 	.short	(.L_11 - .L_10)
.L_10:
        /*0004*/ 	.word	0x0000007c


	//----- nvinfo : EIATTR_KPARAM_INFO
	.align		4
.L_11:
        /*0008*/ 	.byte	0x04, 0x17
        /*000a*/ 	.short	(.L_13 - .L_12)
.L_12:
        /*000c*/ 	.word	0x00000000
        /*0010*/ 	.short	0x0006
        /*0012*/ 	.short	0x0030
        /*0014*/ 	.byte	0x00, 0xf0, 0x11, 0x00


	//----- nvinfo : EIATTR_KPARAM_INFO
	.align		4
.L_13:
        /*0018*/ 	.byte	0x04, 0x17
        /*001a*/ 	.short	(.L_15 - .L_14)
.L_14:
        /*001c*/ 	.word	0x00000000
        /*0020*/ 	.short	0x0005
        /*0022*/ 	.short	0x0028
        /*0024*/ 	.byte	0x00, 0xf4, 0x21, 0x00


	//----- nvinfo : EIATTR_KPARAM_INFO
	.align		4
.L_15:
        /*0028*/ 	.byte	0x04, 0x17
        /*002a*/ 	.short	(.L_17 - .L_16)
.L_16:
        /*002c*/ 	.word	0x00000000
        /*0030*/ 	.short	0x0004
        /*0032*/ 	.short	0x0020
        /*0034*/ 	.byte	0x00, 0xf4, 0x21, 0x00


	//----- nvinfo : EIATTR_KPARAM_INFO
	.align		4
.L_17:
        /*0038*/ 	.byte	0x04, 0x17
        /*003a*/ 	.short	(.L_19 - .L_18)
.L_18:
        /*003c*/ 	.word	0x00000000
        /*0040*/ 	.short	0x0003
        /*0042*/ 	.short	0x0018
        /*0044*/ 	.byte	0x00, 0xf4, 0x21, 0x00


	//----- nvinfo : EIATTR_KPARAM_INFO
	.align		4
.L_19:
        /*0048*/ 	.byte	0x04, 0x17
        /*004a*/ 	.short	(.L_21 - .L_20)
.L_20:
        /*004c*/ 	.word	0x00000000
        /*0050*/ 	.short	0x0002
        /*0052*/ 	.short	0x0010
        /*0054*/ 	.byte	0x00, 0xf4, 0x21, 0x00


	//----- nvinfo : EIATTR_KPARAM_INFO
	.align		4
.L_21:
        /*0058*/ 	.byte	0x04, 0x17
        /*005a*/ 	.short	(.L_23 - .L_22)
.L_22:
        /*005c*/ 	.word	0x00000000
        /*0060*/ 	.short	0x0001
        /*0062*/ 	.short	0x0008
        /*0064*/ 	.byte	0x00, 0xf4, 0x21, 0x00


	//----- nvinfo : EIATTR_KPARAM_INFO
	.align		4
.L_23:
        /*0068*/ 	.byte	0x04, 0x17
        /*006a*/ 	.short	(.L_25 - .L_24)
.L_24:
        /*006c*/ 	.word	0x00000000
        /*0070*/ 	.short	0x0000
        /*0072*/ 	.short	0x0000
        /*0074*/ 	.byte	0x00, 0xf4, 0x21, 0x00


	//----- nvinfo : EIATTR_SPARSE_MMA_MASK
	.align		4
.L_25:
        /*0078*/ 	.byte	0x03, 0x50
        /*007a*/ 	.short	0x0000


	//----- nvinfo : EIATTR_MAXREG_COUNT
	.align		4
        /*007c*/ 	.byte	0x03, 0x1b
        /*007e*/ 	.short	0x00ff


	//----- nvinfo : EIATTR_EXIT_INSTR_OFFSETS
	.align		4
        /*0080*/ 	.byte	0x04, 0x1c
        /*0082*/ 	.short	(.L_27 - .L_26)


	//   ....[0]....
.L_26:
        /*0084*/ 	.word	0x000003d0


	//----- nvinfo : EIATTR_REQNTID
	.align		4
.L_27:
        /*0088*/ 	.byte	0x04, 0x10
        /*008a*/ 	.short	(.L_29 - .L_28)
.L_28:
        /*008c*/ 	.word	0x00000080
        /*0090*/ 	.word	0x00000001
        /*0094*/ 	.word	0x00000001


	//----- nvinfo : EIATTR_CBANK_PARAM_SIZE
	.align		4
.L_29:
        /*0098*/ 	.byte	0x03, 0x19
        /*009a*/ 	.short	0x0034


	//----- nvinfo : EIATTR_PARAM_CBANK
	.align		4
        /*009c*/ 	.byte	0x04, 0x0a
        /*009e*/ 	.short	(.L_31 - .L_30)
	.align		4
.L_30:
        /*00a0*/ 	.word	index@(.nv.constant0.triton_poi_fused__native_batch_norm_legit_no_training_leaky_relu_20)
        /*00a4*/ 	.short	0x0210
        /*00a6*/ 	.short	0x0034


	//----- nvinfo : EIATTR_SW_WAR
	.align		4
.L_31:
        /*00a8*/ 	.byte	0x04, 0x36
        /*00aa*/ 	.short	(.L_33 - .L_32)
.L_32:
        /*00ac*/ 	.word	0x00000008
.L_33:


//--------------------- .nv.callgraph             --------------------------
	.section	.nv.callgraph,"",@"SHT_CUDA_CALLGRAPH"
	.align	4
	.sectionentsize	8
	.align		4
        /*0000*/ 	.word	0x00000000
	.align		4
        /*0004*/ 	.word	0xffffffff
	.align		4
        /*0008*/ 	.word	0x00000000
	.align		4
        /*000c*/ 	.word	0xfffffffe
	.align		4
        /*0010*/ 	.word	0x00000000
	.align		4
        /*0014*/ 	.word	0xfffffffd
	.align		4
        /*0018*/ 	.word	0x00000000
	.align		4
        /*001c*/ 	.word	0xfffffffc


//--------------------- .nv.constant4             --------------------------
	.section	.nv.constant4,"a",@progbits
	.align	8
	.align		8
.nv.constant4:
        /*0000*/ 	.dword	_$_str
	.align		8
        /*0008*/ 	.dword	_$_str_$_2


//--------------------- .text.triton_poi_fused__native_batch_norm_legit_no_training_leaky_relu_20 --------------------------
	.section	.text.triton_poi_fused__native_batch_norm_legit_no_training_leaky_relu_20,"ax",@progbits
	.align	128
        .global         triton_poi_fused__native_batch_norm_legit_no_training_leaky_relu_20
        .type           triton_poi_fused__native_batch_norm_legit_no_training_leaky_relu_20,@function
        .size           triton_poi_fused__native_batch_norm_legit_no_training_leaky_relu_20,(.L_x_1 - triton_poi_fused__native_batch_norm_legit_no_training_leaky_relu_20)
        .other          triton_poi_fused__native_batch_norm_legit_no_training_leaky_relu_20,@"STO_CUDA_ENTRY STV_DEFAULT"
triton_poi_fused__native_batch_norm_legit_no_training_leaky_relu_20:
.text.triton_poi_fused__native_batch_norm_legit_no_training_leaky_relu_20:
[----:B------:R-:W-:Y:S01]  /*0000*/  LDC R1, c[0x0][0x28] ;  /* 0x00000a00ff017b82 */ /* 0x000fe20000000800 */
[----:B------:R-:W1:Y:S07]  /*0010*/  S2R R0, SR_TID.X ;  /* 0x0000000000007919 */ /* 0x000e6e0000002100 */
[----:B------:R-:W2:Y:S01]  /*0020*/  LDC.64 R2, c[0x0][0x228] ;  /* 0x00008a00ff027b82 */ /* 0x000ea20000000a00 */
[----:B------:R-:W-:Y:S01]  /*0030*/  ULDC.64 UR4, c[0x0][0x208] ;  /* 0x0000820000047ab9 */ /* 0x000fe20000000a00 */
[----:B------:R-:W3:Y:S06]  /*0040*/  S2R R7, SR_CTAID.X ;  /* 0x0000000000077919 */ /* 0x000eec0000002500 */
[----:B------:R-:W4:Y:S08]  /*0050*/  LDC.64 R8, c[0x0][0x230] ;  /* 0x00008c00ff087b82 */ /* 0x000f300000000a00 */
[----:B------:R-:W5:Y:S01]  /*0060*/  LDC.64 R10, c[0x0][0x238] ;  /* 0x00008e00ff0a7b82 */ /* 0x000f620000000a00 */
[----:B-1----:R-:W-:-:S02]  /*0070*/  SHF.L.U32 R0, R0, 0x1, RZ ;  /* 0x0000000100007819 */ /* 0x002fc400000006ff */
[----:B---3--:R-:W-:Y:S02]  /*0080*/  SHF.R.S32.HI R5, RZ, 0x17, R7 ;  /* 0x00000017ff057819 */ /* 0x008fe40000011407 */
[----:B------:R-:W-:Y:S02]  /*0090*/  LOP3.LUT R0, R0, 0xfe, RZ, 0xc0, !PT ;  /* 0x000000fe00007812 */ /* 0x000fe400078ec0ff */
[----:B------:R-:W-:Y:S02]  /*00a0*/  SGXT R5, R5, 0x1 ;  /* 0x000000010505781a */ /* 0x000fe40000000200 */
[----:B------:R-:W-:Y:S02]  /*00b0*/  LEA R0, R7, R0, 0x8 ;  /* 0x0000000007007211 */ /* 0x000fe400078e40ff */
[----:B------:R-:W1:Y:S02]  /*00c0*/  LDC.64 R6, c[0x0][0x220] ;  /* 0x00008800ff067b82 */ /* 0x000e640000000a00 */
[----:B------:R-:W-:-:S04]  /*00d0*/  LEA.HI R5, R5, R0, RZ, 0x6 ;  /* 0x0000000005057211 */ /* 0x000fc800078f30ff */
[----:B------:R-:W-:-:S04]  /*00e0*/  LOP3.LUT R5, R5, 0xffffffc0, RZ, 0xc0, !PT ;  /* 0xffffffc005057812 */ /* 0x000fc800078ec0ff */
[----:B------:R-:W-:Y:S02]  /*00f0*/  IADD3 R13, R0, -R5, RZ ;  /* 0x80000005000d7210 */ /* 0x000fe40007ffe0ff */
[----:B------:R-:W3:Y:S03]  /*0100*/  LDC.64 R4, c[0x0][0x218] ;  /* 0x00008600ff047b82 */ /* 0x000ee60000000a00 */
[----:B--2---:R-:W-:-:S06]  /*0110*/  IMAD.WIDE R2, R13, 0x4, R2 ;  /* 0x000000040d027825 */ /* 0x004fcc00078e0202 */
[----:B------:R-:W2:Y:S01]  /*0120*/  LDG.E.EL.64 R2, desc[UR4][R2.64] ;  /* 0x0000000402027981 */ /* 0x000ea2000c2e1b00 */
[----:B-1----:R-:W-:-:S06]  /*0130*/  IMAD.WIDE R6, R13, 0x4, R6 ;  /* 0x000000040d067825 */ /* 0x002fcc00078e0206 */
[----:B------:R-:W2:Y:S01]  /*0140*/  LDG.E.EL.64 R6, desc[UR4][R6.64] ;  /* 0x0000000406067981 */ /* 0x000ea2000c2e1b00 */
[----:B---3--:R-:W-:-:S06]  /*0150*/  IMAD.WIDE R4, R0, 0x4, R4 ;  /* 0x0000000400047825 */ /* 0x008fcc00078e0204 */
[----:B------:R-:W3:Y:S01]  /*0160*/  LDG.E.64 R4, desc[UR4][R4.64] ;  /* 0x0000000404047981 */ /* 0x000ee2000c1e1b00 */
[----:B----4-:R-:W-:-:S04]  /*0170*/  IMAD.WIDE R8, R13, 0x4, R8 ;  /* 0x000000040d087825 */ /* 0x010fc800078e0208 */
[----:B-----5:R-:W-:Y:S02]  /*0180*/  IMAD.WIDE R10, R13, 0x4, R10 ;  /* 0x000000040d0a7825 */ /* 0x020fe400078e020a */
[----:B------:R-:W4:Y:S04]  /*0190*/  LDG.E.EL.64 R8, desc[UR4][R8.64] ;  /* 0x0000000408087981 */ /* 0x000f28000c2e1b00 */
[----:B------:R-:W4:Y:S01]  /*01a0*/  LDG.E.EL.64 R10, desc[UR4][R10.64] ;  /* 0x000000040a0a7981 */ /* 0x000f22000c2e1b00 */
[----:B--2---:R-:W-:Y:S01]  /*01b0*/  FADD R2, R2, 9.9999997473787516356e-06 ;  /* 0x3727c5ac02027421 */ /* 0x004fe20000000000 */
[----:B------:R-:W-:-:S03]  /*01c0*/  FADD R3, R3, 9.9999997473787516356e-06 ;  /* 0x3727c5ac03037421 */ /* 0x000fc60000000000 */
[----:B------:R-:W1:Y:S08]  /*01d0*/  MUFU.SQRT R12, R2 ;  /* 0x00000002000c7308 */ /* 0x000e700000002000 */
[----:B------:R-:W2:Y:S01]  /*01e0*/  MUFU.SQRT R13, R3 ;  /* 0x00000003000d7308 */ /* 0x000ea20000002000 */
[C---:B-1----:R-:W-:Y:S02]  /*01f0*/  FSETP.GT.AND P0, PT, R12.reuse, 8.50705917302346158658e+37, PT ;  /* 0x7e8000000c00780b */ /* 0x042fe40003f04000 */
[----:B------:R-:W-:-:S02]  /*0200*/  FSETP.GEU.AND P2, PT, R12, 1.175494350822287508e-38, PT ;  /* 0x008000000c00780b */ /* 0x000fc40003f4e000 */
[C---:B--2---:R-:W-:Y:S02]  /*0210*/  FSETP.GT.AND P1, PT, R13.reuse, 8.50705917302346158658e+37, PT ;  /* 0x7e8000000d00780b */ /* 0x044fe40003f24000 */
[----:B------:R-:W-:-:S07]  /*0220*/  FSETP.GEU.AND P3, PT, R13, 1.175494350822287508e-38, PT ;  /* 0x008000000d00780b */ /* 0x000fce0003f6e000 */
[----:B------:R-:W-:Y:S01]  /*0230*/  @P0 FMUL R12, R12, 0.25 ;  /* 0x3e8000000c0c0820 */ /* 0x000fe20000400000 */
[----:B------:R-:W-:-:S03]  /*0240*/  HFMA2.MMA R2, -RZ, RZ, 1.625, 0 ;  /* 0x3e800000ff027435 */ /* 0x000fc600000001ff */
[----:B------:R-:W-:Y:S01]  /*0250*/  @!P2 FMUL R12, R12, 16777216 ;  /* 0x4b8000000c0ca820 */ /* 0x000fe20000400000 */
[----:B------:R-:W-:-:S04]  /*0260*/  @P1 FMUL R13, R13, 0.25 ;  /* 0x3e8000000d0d1820 */ /* 0x000fc80000400000 */
[----:B------:R-:W-:Y:S01]  /*0270*/  @!P3 FMUL R13, R13, 16777216 ;  /* 0x4b8000000d0db820 */ /* 0x000fe20000400000 */
[----:B------:R-:W1:Y:S01]  /*0280*/  MUFU.RCP R12, R12 ;  /* 0x0000000c000c7308 */ /* 0x000e620000001000 */
[----:B------:R-:W-:-:S07]  /*0290*/  FSEL R3, R2, 1, P0 ;  /* 0x3f80000002037808 */ /* 0x000fce0000000000 */
[----:B------:R-:W2:Y:S01]  /*02a0*/  MUFU.RCP R13, R13 ;  /* 0x0000000d000d7308 */ /* 0x000ea20000001000 */
[----:B------:R-:W-:Y:S01]  /*02b0*/  FSEL R2, R2, 1, P1 ;  /* 0x3f80000002027808 */ /* 0x000fe20000800000 */
[----:B------:R-:W-:Y:S01]  /*02c0*/  @!P2 FMUL R3, R3, 16777216 ;  /* 0x4b8000000303a820 */ /* 0x000fe20000400000 */
[----:B---3--:R-:W-:-:S03]  /*02d0*/  FADD R5, R5, -R7 ;  /* 0x8000000705057221 */ /* 0x008fc60000000000 */
[----:B------:R-:W-:Y:S01]  /*02e0*/  @!P3 FMUL R2, R2, 16777216 ;  /* 0x4b8000000202b820 */ /* 0x000fe20000400000 */
[----:B------:R-:W-:Y:S01]  /*02f0*/  FADD R4, R4, -R6 ;  /* 0x8000000604047221 */ /* 0x000fe20000000000 */
[----:B-1----:R-:W-:Y:S02]  /*0300*/  FMUL R7, R12, R3 ;  /* 0x000000030c077220 */ /* 0x002fe40000400000 */
[----:B--2---:R-:W-:Y:S02]  /*0310*/  FMUL R6, R13, R2 ;  /* 0x000000020d067220 */ /* 0x004fe40000400000 */
[----:B------:R-:W1:Y:S01]  /*0320*/  LDC.64 R2, c[0x0][0x210] ;  /* 0x00008400ff027b82 */ /* 0x000e620000000a00 */
[----:B------:R-:W-:Y:S01]  /*0330*/  FMUL R7, R4, R7 ;  /* 0x0000000704077220 */ /* 0x000fe20000400000 */
[----:B------:R-:W-:-:S03]  /*0340*/  FMUL R6, R5, R6 ;  /* 0x0000000605067220 */ /* 0x000fc60000400000 */
[----:B----4-:R-:W-:Y:S01]  /*0350*/  FFMA R8, R8, R7, R10 ;  /* 0x0000000708087223 */ /* 0x010fe2000000000a */
[----:B------:R-:W-:-:S04]  /*0360*/  FFMA R9, R9, R6, R11 ;  /* 0x0000000609097223 */ /* 0x000fc8000000000b */
[----:B------:R-:W-:Y:S02]  /*0370*/  FSETP.GT.AND P0, PT, R8, RZ, PT ;  /* 0x000000ff0800720b */ /* 0x000fe40003f04000 */
[----:B------:R-:W-:-:S11]  /*0380*/  FSETP.GT.AND P1, PT, R9, RZ, PT ;  /* 0x000000ff0900720b */ /* 0x000fd60003f24000 */
[----:B------:R-:W-:Y:S01]  /*0390*/  @!P0 FMUL R8, R8, 0.10000000149011611938 ;  /* 0x3dcccccd08088820 */ /* 0x000fe20000400000 */
[----:B-1----:R-:W-:-:S04]  /*03a0*/  IMAD.WIDE R2, R0, 0x4, R2 ;  /* 0x0000000400027825 */ /* 0x002fc800078e0202 */
[----:B------:R-:W-:-:S05]  /*03b0*/  @!P1 FMUL R9, R9, 0.10000000149011611938 ;  /* 0x3dcccccd09099820 */ /* 0x000fca0000400000 */
[----:B------:R-:W-:Y:S01]  /*03c0*/  STG.E.64 desc[UR4][R2.64], R8 ;  /* 0x0000000802007986 */ /* 0x000fe2000c101b04 */
[----:B------:R-:W-:Y:S05]  /*03d0*/  EXIT ;  /* 0x000000000000794d */ /* 0x000fea0003800000 */
.L_x_0:
[----:B------:R-:W-:-:S00]  /*03e0*/  BRA `(.L_x_0) ;  /* 0xfffffffc00fc7947 */ /* 0x000fc0000383ffff */
[----:B------:R-:W-:-:S00]  /*03f0*/  NOP ;  /* 0x0000000000007918 */ /* 0x000fc00000000000 */
        /* <DEDUP_REMOVED lines=8> */
.L_x_1:


//--------------------- .nv.global.init           --------------------------
	.section	.nv.global.init,"aw",@progbits
.nv.global.init:
	.type		_$_str,@object
	.size		_$_str,(_$_str_$_2 - _$_str)
_$_str:
        /*0000*/ 	.byte	0x5f, 0x5f, 0x43, 0x55, 0x44, 0x41, 0x5f, 0x46, 0x54, 0x5a, 0x00
	.type		_$_str_$_2,@object
	.size		_$_str_$_2,(.L_1 - _$_str_$_2)
_$_str_$_2:
        /*000b*/ 	.byte	0x5f, 0x5f, 0x43, 0x55, 0x44, 0x41, 0x5f, 0x50, 0x52, 0x45, 0x43, 0x5f, 0x53, 0x51, 0x52, 0x54
        /*001b*/ 	.byte	0x00
.L_1:


//--------------------- .nv.constant0.triton_poi_fused__native_batch_norm_legit_no_training_leaky_relu_20 --------------------------
	.section	.nv.constant0.triton_poi_fused__native_batch_norm_legit_no_training_leaky_relu_20,"a",@progbits
	.sectionflags	@""
	.align	4
.nv.constant0.triton_poi_fused__native_batch_norm_legit_no_training_leaky_relu_20:
	.zero		580
